//
// Generated by NVIDIA NVVM Compiler
//
// Compiler Build ID: CL-36424714
// Cuda compilation tools, release 13.0, V13.0.88
// Based on NVVM 20.0.0
//

.version 9.0
.target sm_100
.address_size 64

	// .globl	_Z21tensor_addcdiv_kernelPfS_S_S_
.global .align 4 .b8 self[256];
.global .align 4 .b8 tensor1[256];
.global .align 4 .b8 tensor2[256];
.global .align 4 .b8 quot[256];
.global .align 4 .b8 scaled[256];
.global .align 4 .b8 result[256];

.visible .entry _Z21tensor_addcdiv_kernelPfS_S_S_(
	.param .u64 .ptr .align 1 _Z21tensor_addcdiv_kernelPfS_S_S__param_0,
	.param .u64 .ptr .align 1 _Z21tensor_addcdiv_kernelPfS_S_S__param_1,
	.param .u64 .ptr .align 1 _Z21tensor_addcdiv_kernelPfS_S_S__param_2,
	.param .u64 .ptr .align 1 _Z21tensor_addcdiv_kernelPfS_S_S__param_3
)
{
	.reg .pred 	%p<4>;
	.reg .b32 	%r<11>;
	.reg .b32 	%f<6>;
	.reg .b64 	%rd<34>;

	ld.param.u64 	%rd1, [_Z21tensor_addcdiv_kernelPfS_S_S__param_0];
	ld.param.u64 	%rd2, [_Z21tensor_addcdiv_kernelPfS_S_S__param_1];
	ld.param.u64 	%rd3, [_Z21tensor_addcdiv_kernelPfS_S_S__param_2];
	ld.param.u64 	%rd4, [_Z21tensor_addcdiv_kernelPfS_S_S__param_3];
	mov.u32 	%r3, %tid.y;
	mov.u32 	%r4, %ctaid.y;
	mov.u32 	%r5, %ntid.y;
	mad.lo.s32 	%r1, %r4, %r5, %r3;
	mov.u32 	%r6, %tid.x;
	mov.u32 	%r7, %ctaid.x;
	mov.u32 	%r8, %ntid.x;
	mad.lo.s32 	%r2, %r7, %r8, %r6;
	setp.gt.u32 	%p1, %r1, 7;
	setp.gt.s32 	%p2, %r2, 7;
	or.pred  	%p3, %p1, %p2;
	@%p3 bra 	$L__BB0_2;
	cvta.to.global.u64 	%rd5, %rd1;
	cvta.to.global.u64 	%rd6, %rd2;
	cvta.to.global.u64 	%rd7, %rd3;
	cvta.to.global.u64 	%rd8, %rd4;
	shl.b32 	%r9, %r1, 3;
	add.s32 	%r10, %r9, %r2;
	mul.wide.s32 	%rd9, %r10, 4;
	add.s64 	%rd10, %rd5, %rd9;
	ld.global.f32 	%f1, [%rd10];
	mul.wide.u32 	%rd11, %r1, 32;
	mov.u64 	%rd12, self;
	add.s64 	%rd13, %rd12, %rd11;
	mul.wide.s32 	%rd14, %r2, 4;
	add.s64 	%rd15, %rd13, %rd14;
	st.global.f32 	[%rd15], %f1;
	add.s64 	%rd16, %rd6, %rd9;
	ld.global.f32 	%f2, [%rd16];
	mov.u64 	%rd17, tensor1;
	add.s64 	%rd18, %rd17, %rd11;
	add.s64 	%rd19, %rd18, %rd14;
	st.global.f32 	[%rd19], %f2;
	add.s64 	%rd20, %rd7, %rd9;
	ld.global.f32 	%f3, [%rd20];
	mov.u64 	%rd21, tensor2;
	add.s64 	%rd22, %rd21, %rd11;
	add.s64 	%rd23, %rd22, %rd14;
	st.global.f32 	[%rd23], %f3;
	div.rn.f32 	%f4, %f2, %f3;
	mov.u64 	%rd24, quot;
	add.s64 	%rd25, %rd24, %rd11;
	add.s64 	%rd26, %rd25, %rd14;
	st.global.f32 	[%rd26], %f4;
	mov.u64 	%rd27, scaled;
	add.s64 	%rd28, %rd27, %rd11;
	add.s64 	%rd29, %rd28, %rd14;
	st.global.f32 	[%rd29], %f4;
	add.f32 	%f5, %f4, %f1;
	mov.u64 	%rd30, result;
	add.s64 	%rd31, %rd30, %rd11;
	add.s64 	%rd32, %rd31, %rd14;
	st.global.f32 	[%rd32], %f5;
	add.s64 	%rd33, %rd8, %rd9;
	st.global.f32 	[%rd33], %f5;
$L__BB0_2:
	ret;

}


// ===== COMPILED SASS (sm_100) =====

	.target	sm_100

	.elftype	@"ET_EXEC"


//--------------------- .note.nv.tkinfo           --------------------------
	.section	.note.nv.tkinfo,"",@"SHT_NOTE"
	.sectionflags	@"SHF_NOTE_NV_TKINFO"
	.tkinfo
        /*0018*/ 	.word	0x00000002
        /*0030*/ 	.string	""
        /*0030*/ 	.string	"ptxas"
        /*0030*/ 	.string	"Cuda compilation tools, release 13.0, V13.0.88"
        /*0030*/ 	.string	"Build cuda_13.0.r13.0/compiler.36424714_0"
        /*0030*/ 	.string	"-arch sm_100 -m 64 "



//--------------------- .note.nv.cuinfo           --------------------------
	.section	.note.nv.cuinfo,"",@"SHT_NOTE"
	.sectionflags	@"SHF_NOTE_NV_CUINFO"
        /*0018*/ 	.short	0x0002
        /*001a*/ 	.short	0x0064
        /*001c*/ 	.short	0x0082
	.zero		2


//--------------------- .nv.info                  --------------------------
	.section	.nv.info,"",@"SHT_CUDA_INFO"
	.align	4


	//----- nvinfo : EIATTR_REGCOUNT
	.align		4
        /*0000*/ 	.byte	0x04, 0x2f
        /*0002*/ 	.short	(.L_7 - .L_6)
	.align		4
.L_6:
        /*0004*/ 	.word	index@(_Z21tensor_addcdiv_kernelPfS_S_S_)
        /*0008*/ 	.word	0x00000015


	//----- nvinfo : EIATTR_FRAME_SIZE
	.align		4
.L_7:
        /*000c*/ 	.byte	0x04, 0x11
        /*000e*/ 	.short	(.L_9 - .L_8)
	.align		4
.L_8:
        /*0010*/ 	.word	index@($__internal_0_$__cuda_sm3x_div_rn_noftz_f32_slowpath)
        /*0014*/ 	.word	0x00000000


	//----- nvinfo : EIATTR_FRAME_SIZE
	.align		4
.L_9:
        /*0018*/ 	.byte	0x04, 0x11
        /*001a*/ 	.short	(.L_11 - .L_10)
	.align		4
.L_10:
        /*001c*/ 	.word	index@(_Z21tensor_addcdiv_kernelPfS_S_S_)
        /*0020*/ 	.word	0x00000000


	//----- nvinfo : EIATTR_MIN_STACK_SIZE
	.align		4
.L_11:
        /*0024*/ 	.byte	0x04, 0x12
        /*0026*/ 	.short	(.L_13 - .L_12)
	.align		4
.L_12:
        /*0028*/ 	.word	index@(_Z21tensor_addcdiv_kernelPfS_S_S_)
        /*002c*/ 	.word	0x00000000
.L_13:


//--------------------- .nv.compat                --------------------------
	.section	.nv.compat,"",@"SHT_CUDA_COMPAT_INFO"
	.align	4
        /*0000*/ 	.byte	0x02, 0x09, 0x00, 0x00, 0x02, 0x02, 0x01, 0x00, 0x02, 0x05, 0x05, 0x00, 0x03, 0x07, 0x01, 0x01
        /*0010*/ 	.byte	0x02, 0x03, 0x00, 0x00, 0x02, 0x06, 0x01, 0x00, 0x04, 0x0b, 0x08, 0x00, 0x01, 0x00, 0x00, 0x00
        /*0020*/ 	.byte	0x00, 0x00, 0x00, 0x00


//--------------------- .nv.info._Z21tensor_addcdiv_kernelPfS_S_S_ --------------------------
	.section	.nv.info._Z21tensor_addcdiv_kernelPfS_S_S_,"",@"SHT_CUDA_INFO"
	.sectionflags	@""
	.align	4


	//----- nvinfo : EIATTR_CUDA_API_VERSION
	.align		4
        /*0000*/ 	.byte	0x04, 0x37
        /*0002*/ 	.short	(.L_15 - .L_14)
.L_14:
        /*0004*/ 	.word	0x00000082


	//----- nvinfo : EIATTR_KPARAM_INFO
	.align		4
.L_15:
        /*0008*/ 	.byte	0x04, 0x17
        /*000a*/ 	.short	(.L_17 - .L_16)
.L_16:
        /*000c*/ 	.word	0x00000000
        /*0010*/ 	.short	0x0003
        /*0012*/ 	.short	0x0018
        /*0014*/ 	.byte	0x00, 0xf5, 0x21, 0x00


	//----- nvinfo : EIATTR_KPARAM_INFO
	.align		4
.L_17:
        /*0018*/ 	.byte	0x04, 0x17
        /*001a*/ 	.short	(.L_19 - .L_18)
.L_18:
        /*001c*/ 	.word	0x00000000
        /*0020*/ 	.short	0x0002
        /*0022*/ 	.short	0x0010
        /*0024*/ 	.byte	0x00, 0xf5, 0x21, 0x00


	//----- nvinfo : EIATTR_KPARAM_INFO
	.align		4
.L_19:
        /*0028*/ 	.byte	0x04, 0x17
        /*002a*/ 	.short	(.L_21 - .L_20)
.L_20:
        /*002c*/ 	.word	0x00000000
        /*0030*/ 	.short	0x0001
        /*0032*/ 	.short	0x0008
        /*0034*/ 	.byte	0x00, 0xf5, 0x21, 0x00


	//----- nvinfo : EIATTR_KPARAM_INFO
	.align		4
.L_21:
        /*0038*/ 	.byte	0x04, 0x17
        /*003a*/ 	.short	(.L_23 - .L_22)
.L_22:
        /*003c*/ 	.word	0x00000000
        /*0040*/ 	.short	0x0000
        /*0042*/ 	.short	0x0000
        /*0044*/ 	.byte	0x00, 0xf5, 0x21, 0x00


	//----- nvinfo : EIATTR_SPARSE_MMA_MASK
	.align		4
.L_23:
        /*0048*/ 	.byte	0x03, 0x50
        /*004a*/ 	.short	0x0000


	//----- nvinfo : EIATTR_MAXREG_COUNT
	.align		4
        /*004c*/ 	.byte	0x03, 0x1b
        /*004e*/ 	.short	0x00ff


	//----- nvinfo : EIATTR_MERCURY_ISA_VERSION
	.align		4
        /*0050*/ 	.byte	0x03, 0x5f
        /*0052*/ 	.short	0x0101


	//----- nvinfo : EIATTR_VRC_CTA_INIT_COUNT
	.align		4
        /*0054*/ 	.byte	0x02, 0x4a
	.zero		1
	.zero		1


	//----- nvinfo : EIATTR_EXIT_INSTR_OFFSETS
	.align		4
        /*0058*/ 	.byte	0x04, 0x1c
        /*005a*/ 	.short	(.L_25 - .L_24)


	//   ....[0]....
.L_24:
        /*005c*/ 	.word	0x000000b0


	//   ....[1]....
        /*0060*/ 	.word	0x00000400


	//----- nvinfo : EIATTR_CRS_STACK_SIZE
	.align		4
.L_25:
        /*0064*/ 	.byte	0x04, 0x1e
        /*0066*/ 	.short	(.L_27 - .L_26)
.L_26:
        /*0068*/ 	.word	0x00000000


	//----- nvinfo : EIATTR_CBANK_PARAM_SIZE
	.align		4
.L_27:
        /*006c*/ 	.byte	0x03, 0x19
        /*006e*/ 	.short	0x0020


	//----- nvinfo : EIATTR_PARAM_CBANK
	.align		4
        /*0070*/ 	.byte	0x04, 0x0a
        /*0072*/ 	.short	(.L_29 - .L_28)
	.align		4
.L_28:
        /*0074*/ 	.word	index@(.nv.constant0._Z21tensor_addcdiv_kernelPfS_S_S_)
        /*0078*/ 	.short	0x0380
        /*007a*/ 	.short	0x0020


	//----- nvinfo : EIATTR_SW_WAR
	.align		4
.L_29:
        /*007c*/ 	.byte	0x04, 0x36
        /*007e*/ 	.short	(.L_31 - .L_30)
.L_30:
        /*0080*/ 	.word	0x00000008
.L_31:


//--------------------- .nv.callgraph             --------------------------
	.section	.nv.callgraph,"",@"SHT_CUDA_CALLGRAPH"
	.align	4
	.sectionentsize	8
	.align		4
        /*0000*/ 	.word	0x00000000
	.align		4
        /*0004*/ 	.word	0xffffffff
	.align		4
        /*0008*/ 	.word	0x00000000
	.align		4
        /*000c*/ 	.word	0xfffffffe
	.align		4
        /*0010*/ 	.word	0x00000000
	.align		4
        /*0014*/ 	.word	0xfffffffd
	.align		4
        /*0018*/ 	.word	0x00000000
	.align		4
        /*001c*/ 	.word	0xfffffffc


//--------------------- .nv.constant4             --------------------------
	.section	.nv.constant4,"a",@progbits
	.align	8
	.align		8
.nv.constant4:
        /*0000*/ 	.dword	self
	.align		8
        /*0008*/ 	.dword	tensor1
	.align		8
        /*0010*/ 	.dword	tensor2
	.align		8
        /*0018*/ 	.dword	quot
	.align		8
        /*0020*/ 	.dword	scaled
	.align		8
        /*0028*/ 	.dword	result


//--------------------- .text._Z21tensor_addcdiv_kernelPfS_S_S_ --------------------------
	.section	.text._Z21tensor_addcdiv_kernelPfS_S_S_,"ax",@progbits
	.align	128
        .global         _Z21tensor_addcdiv_kernelPfS_S_S_
        .type           _Z21tensor_addcdiv_kernelPfS_S_S_,@function
        .size           _Z21tensor_addcdiv_kernelPfS_S_S_,(.L_x_14 - _Z21tensor_addcdiv_kernelPfS_S_S_)
        .other          _Z21tensor_addcdiv_kernelPfS_S_S_,@"STO_CUDA_ENTRY STV_DEFAULT"
_Z21tensor_addcdiv_kernelPfS_S_S_:
.text._Z21tensor_addcdiv_kernelPfS_S_S_:
[----:B------:R-:W-:Y:S01]  /*0000*/  LDC R1, c[0x0][0x37c] ;  /* 0x0000df00ff017b82 */ /* 0x000fe20000000800 */
[----:B------:R-:W0:Y:S07]  /*0010*/  S2R R2, SR_TID.X ;  /* 0x0000000000027919 */ /* 0x000e2e0000002100 */
[----:B------:R-:W1:Y:S01]  /*0020*/  LDC R0, c[0x0][0x364] ;  /* 0x0000d900ff007b82 */ /* 0x000e620000000800 */
[----:B------:R-:W1:Y:S07]  /*0030*/  S2R R5, SR_TID.Y ;  /* 0x0000000000057919 */ /* 0x000e6e0000002200 */
[----:B------:R-:W0:Y:S08]  /*0040*/  S2UR UR5, SR_CTAID.X ;  /* 0x00000000000579c3 */ /* 0x000e300000002500 */
[----:B------:R-:W0:Y:S08]  /*0050*/  LDC R3, c[0x0][0x360] ;  /* 0x0000d800ff037b82 */ /* 0x000e300000000800 */
[----:B------:R-:W1:Y:S01]  /*0060*/  S2UR UR4, SR_CTAID.Y ;  /* 0x00000000000479c3 */ /* 0x000e620000002600 */
[----:B0-----:R-:W-:-:S05]  /*0070*/  IMAD R2, R3, UR5, R2 ;  /* 0x0000000503027c24 */ /* 0x001fca000f8e0202 */
[----:B------:R-:W-:Y:S01]  /*0080*/  ISETP.GT.AND P0, PT, R2, 0x7, PT ;  /* 0x000000070200780c */ /* 0x000fe20003f04270 */
[----:B-1----:R-:W-:-:S05]  /*0090*/  IMAD R5, R0, UR4, R5 ;  /* 0x0000000400057c24 */ /* 0x002fca000f8e0205 */
[----:B------:R-:W-:-:S13]  /*00a0*/  ISETP.GT.U32.OR P0, PT, R5, 0x7, P0 ;  /* 0x000000070500780c */ /* 0x000fda0000704470 */
[----:B------:R-:W-:Y:S05]  /*00b0*/  @P0 EXIT ;  /* 0x000000000000094d */ /* 0x000fea0003800000 */
[----:B------:R-:W0:Y:S01]  /*00c0*/  LDC.64 R6, c[0x0][0x380] ;  /* 0x0000e000ff067b82 */ /* 0x000e220000000a00 */
[----:B------:R-:W1:Y:S01]  /*00d0*/  LDCU.64 UR4, c[0x0][0x358] ;  /* 0x00006b00ff0477ac */ /* 0x000e620008000a00 */
[----:B------:R-:W-:-:S06]  /*00e0*/  IMAD R4, R5, 0x8, R2 ;  /* 0x0000000805047824 */ /* 0x000fcc00078e0202 */
[----:B------:R-:W2:Y:S08]  /*00f0*/  LDC.64 R8, c[0x4][RZ] ;  /* 0x01000000ff087b82 */ /* 0x000eb00000000a00 */
[----:B------:R-:W3:Y:S01]  /*0100*/  LDC.64 R10, c[0x0][0x388] ;  /* 0x0000e200ff0a7b82 */ /* 0x000ee20000000a00 */
[----:B0-----:R-:W-:-:S07]  /*0110*/  IMAD.WIDE R6, R4, 0x4, R6 ;  /* 0x0000000404067825 */ /* 0x001fce00078e0206 */
[----:B------:R-:W0:Y:S01]  /*0120*/  LDC.64 R12, c[0x4][0x8] ;  /* 0x01000200ff0c7b82 */ /* 0x000e220000000a00 */
[----:B-1----:R-:W4:Y:S01]  /*0130*/  LDG.E R6, desc[UR4][R6.64] ;  /* 0x0000000406067981 */ /* 0x002f22000c1e1900 */
[----:B--2---:R-:W-:-:S06]  /*0140*/  IMAD.WIDE.U32 R8, R5, 0x20, R8 ;  /* 0x0000002005087825 */ /* 0x004fcc00078e0008 */
[----:B------:R-:W1:Y:S01]  /*0150*/  LDC.64 R14, c[0x0][0x390] ;  /* 0x0000e400ff0e7b82 */ /* 0x000e620000000a00 */
[----:B------:R-:W-:-:S07]  /*0160*/  IMAD.WIDE R8, R2, 0x4, R8 ;  /* 0x0000000402087825 */ /* 0x000fce00078e0208 */
[----:B------:R-:W2:Y:S01]  /*0170*/  LDC.64 R16, c[0x4][0x10] ;  /* 0x01000400ff107b82 */ /* 0x000ea20000000a00 */
[----:B---3--:R-:W-:Y:S01]  /*0180*/  IMAD.WIDE R10, R4, 0x4, R10 ;  /* 0x00000004040a7825 */ /* 0x008fe200078e020a */
[----:B----4-:R2:W-:Y:S04]  /*0190*/  STG.E desc[UR4][R8.64], R6 ;  /* 0x0000000608007986 */ /* 0x0105e8000c101904 */
[----:B------:R-:W3:Y:S01]  /*01a0*/  LDG.E R0, desc[UR4][R10.64] ;  /* 0x000000040a007981 */ /* 0x000ee2000c1e1900 */
[----:B0-----:R-:W-:-:S04]  /*01b0*/  IMAD.WIDE.U32 R12, R5, 0x20, R12 ;  /* 0x00000020050c7825 */ /* 0x001fc800078e000c */
[----:B-1----:R-:W-:-:S04]  /*01c0*/  IMAD.WIDE R14, R4, 0x4, R14 ;  /* 0x00000004040e7825 */ /* 0x002fc800078e020e */
[----:B------:R-:W-:-:S05]  /*01d0*/  IMAD.WIDE R12, R2, 0x4, R12 ;  /* 0x00000004020c7825 */ /* 0x000fca00078e020c */
[----:B---3--:R0:W-:Y:S04]  /*01e0*/  STG.E desc[UR4][R12.64], R0 ;  /* 0x000000000c007986 */ /* 0x0081e8000c101904 */
[----:B------:R-:W3:Y:S01]  /*01f0*/  LDG.E R15, desc[UR4][R14.64] ;  /* 0x000000040e0f7981 */ /* 0x000ee2000c1e1900 */
[----:B--2---:R-:W-:Y:S01]  /*0200*/  IMAD.WIDE.U32 R8, R5, 0x20, R16 ;  /* 0x0000002005087825 */ /* 0x004fe200078e0010 */
[----:B------:R-:W-:Y:S03]  /*0210*/  BSSY.RECONVERGENT B0, `(.L_x_0) ;  /* 0x000000e000007945 */ /* 0x000fe60003800200 */
[----:B------:R-:W-:Y:S01]  /*0220*/  IMAD.WIDE R8, R2, 0x4, R8 ;  /* 0x0000000402087825 */ /* 0x000fe200078e0208 */
[----:B---3--:R-:W1:Y:S04]  /*0230*/  MUFU.RCP R18, R15 ;  /* 0x0000000f00127308 */ /* 0x008e680000001000 */
[----:B------:R0:W-:Y:S04]  /*0240*/  STG.E desc[UR4][R8.64], R15 ;  /* 0x0000000f08007986 */ /* 0x0001e8000c101904 */
[----:B------:R-:W2:Y:S01]  /*0250*/  FCHK P0, R0, R15 ;  /* 0x0000000f00007302 */ /* 0x000ea20000000000 */
[----:B-1----:R-:W-:-:S04]  /*0260*/  FFMA R3, -R15, R18, 1 ;  /* 0x3f8000000f037423 */ /* 0x002fc80000000112 */
[----:B------:R-:W-:-:S04]  /*0270*/  FFMA R3, R18, R3, R18 ;  /* 0x0000000312037223 */ /* 0x000fc80000000012 */
[----:B------:R-:W-:-:S04]  /*0280*/  FFMA R10, R0, R3, RZ ;  /* 0x00000003000a7223 */ /* 0x000fc800000000ff */
[----:B------:R-:W-:-:S04]  /*0290*/  FFMA R7, -R15, R10, R0 ;  /* 0x0000000a0f077223 */ /* 0x000fc80000000100 */
[----:B------:R-:W-:Y:S01]  /*02a0*/  FFMA R3, R3, R7, R10 ;  /* 0x0000000703037223 */ /* 0x000fe2000000000a */
[----:B0-2---:R-:W-:Y:S06]  /*02b0*/  @!P0 BRA `(.L_x_1) ;  /* 0x00000000000c8947 */ /* 0x005fec0003800000 */
[----:B------:R-:W-:-:S07]  /*02c0*/  MOV R8, 0x2e0 ;  /* 0x000002e000087802 */ /* 0x000fce0000000f00 */
[----:B------:R-:W-:Y:S05]  /*02d0*/  CALL.REL.NOINC `($__internal_0_$__cuda_sm3x_div_rn_noftz_f32_slowpath) ;  /* 0x00000000004c7944 */ /* 0x000fea0003c00000 */
[----:B------:R-:W-:-:S07]  /*02e0*/  IMAD.MOV.U32 R3, RZ, RZ, R0 ;  /* 0x000000ffff037224 */ /* 0x000fce00078e0000 */
.L_x_1:
[----:B------:R-:W-:Y:S05]  /*02f0*/  BSYNC.RECONVERGENT B0 ;  /* 0x0000000000007941 */ /* 0x000fea0003800200 */
.L_x_0:
[----:B------:R-:W0:Y:S08]  /*0300*/  LDC.64 R10, c[0x4][0x18] ;  /* 0x01000600ff0a7b82 */ /* 0x000e300000000a00 */
[----:B------:R-:W1:Y:S08]  /*0310*/  LDC.64 R12, c[0x4][0x20] ;  /* 0x01000800ff0c7b82 */ /* 0x000e700000000a00 */
[----:B------:R-:W2:Y:S08]  /*0320*/  LDC.64 R14, c[0x4][0x28] ;  /* 0x01000a00ff0e7b82 */ /* 0x000eb00000000a00 */
[----:B------:R-:W3:Y:S01]  /*0330*/  LDC.64 R8, c[0x0][0x398] ;  /* 0x0000e600ff087b82 */ /* 0x000ee20000000a00 */
[----:B0-----:R-:W-:-:S04]  /*0340*/  IMAD.WIDE.U32 R10, R5, 0x20, R10 ;  /* 0x00000020050a7825 */ /* 0x001fc800078e000a */
[----:B------:R-:W-:-:S04]  /*0350*/  IMAD.WIDE R10, R2, 0x4, R10 ;  /* 0x00000004020a7825 */ /* 0x000fc800078e020a */
[C---:B-1----:R-:W-:Y:S01]  /*0360*/  IMAD.WIDE.U32 R12, R5.reuse, 0x20, R12 ;  /* 0x00000020050c7825 */ /* 0x042fe200078e000c */
[----:B------:R-:W-:Y:S03]  /*0370*/  STG.E desc[UR4][R10.64], R3 ;  /* 0x000000030a007986 */ /* 0x000fe6000c101904 */
[----:B--2---:R-:W-:-:S04]  /*0380*/  IMAD.WIDE.U32 R14, R5, 0x20, R14 ;  /* 0x00000020050e7825 */ /* 0x004fc800078e000e */
[----:B------:R-:W-:Y:S01]  /*0390*/  FADD R5, R6, R3 ;  /* 0x0000000306057221 */ /* 0x000fe20000000000 */
[----:B------:R-:W-:-:S04]  /*03a0*/  IMAD.WIDE R12, R2, 0x4, R12 ;  /* 0x00000004020c7825 */ /* 0x000fc800078e020c */
[----:B------:R-:W-:Y:S01]  /*03b0*/  IMAD.WIDE R14, R2, 0x4, R14 ;  /* 0x00000004020e7825 */ /* 0x000fe200078e020e */
[----:B------:R-:W-:Y:S03]  /*03c0*/  STG.E desc[UR4][R12.64], R3 ;  /* 0x000000030c007986 */ /* 0x000fe6000c101904 */
[----:B---3--:R-:W-:Y:S01]  /*03d0*/  IMAD.WIDE R8, R4, 0x4, R8 ;  /* 0x0000000404087825 */ /* 0x008fe200078e0208 */
[----:B------:R-:W-:Y:S04]  /*03e0*/  STG.E desc[UR4][R14.64], R5 ;  /* 0x000000050e007986 */ /* 0x000fe8000c101904 */
[----:B------:R-:W-:Y:S01]  /*03f0*/  STG.E desc[UR4][R8.64], R5 ;  /* 0x0000000508007986 */ /* 0x000fe2000c101904 */
[----:B------:R-:W-:Y:S05]  /*0400*/  EXIT ;  /* 0x000000000000794d */ /* 0x000fea0003800000 */
        .weak           $__internal_0_$__cuda_sm3x_div_rn_noftz_f32_slowpath
        .type           $__internal_0_$__cuda_sm3x_div_rn_noftz_f32_slowpath,@function
        .size           $__internal_0_$__cuda_sm3x_div_rn_noftz_f32_slowpath,(.L_x_14 - $__internal_0_$__cuda_sm3x_div_rn_noftz_f32_slowpath)
$__internal_0_$__cuda_sm3x_div_rn_noftz_f32_slowpath:
[----:B------:R-:W-:Y:S01]  /*0410*/  SHF.R.U32.HI R9, RZ, 0x17, R15 ;  /* 0x00000017ff097819 */ /* 0x000fe2000001160f */
[----:B------:R-:W-:Y:S01]  /*0420*/  BSSY.RECONVERGENT B1, `(.L_x_2) ;  /* 0x0000064000017945 */ /* 0x000fe20003800200 */
[----:B------:R-:W-:Y:S02]  /*0430*/  SHF.R.U32.HI R3, RZ, 0x17, R0 ;  /* 0x00000017ff037819 */ /* 0x000fe40000011600 */
[----:B------:R-:W-:Y:S02]  /*0440*/  LOP3.LUT R9, R9, 0xff, RZ, 0xc0, !PT ;  /* 0x000000ff09097812 */ /* 0x000fe400078ec0ff */
[----:B------:R-:W-:Y:S02]  /*0450*/  LOP3.LUT R10, R3, 0xff, RZ, 0xc0, !PT ;  /* 0x000000ff030a7812 */ /* 0x000fe400078ec0ff */
[----:B------:R-:W-:Y:S01]  /*0460*/  MOV R11, R0 ;  /* 0x00000000000b7202 */ /* 0x000fe20000000f00 */
[----:B------:R-:W-:Y:S02]  /*0470*/  VIADD R13, R9, 0xffffffff ;  /* 0xffffffff090d7836 */ /* 0x000fe40000000000 */
[----:B------:R-:W-:-:S03]  /*0480*/  VIADD R12, R10, 0xffffffff ;  /* 0xffffffff0a0c7836 */ /* 0x000fc60000000000 */
[----:B------:R-:W-:-:S04]  /*0490*/  ISETP.GT.U32.AND P0, PT, R13, 0xfd, PT ;  /* 0x000000fd0d00780c */ /* 0x000fc80003f04070 */
[----:B------:R-:W-:-:S13]  /*04a0*/  ISETP.GT.U32.OR P0, PT, R12, 0xfd, P0 ;  /* 0x000000fd0c00780c */ /* 0x000fda0000704470 */
[----:B------:R-:W-:Y:S01]  /*04b0*/  @!P0 IMAD.MOV.U32 R7, RZ, RZ, RZ ;  /* 0x000000ffff078224 */ /* 0x000fe200078e00ff */
[----:B------:R-:W-:Y:S06]  /*04c0*/  @!P0 BRA `(.L_x_3) ;  /* 0x0000000000608947 */ /* 0x000fec0003800000 */
[----:B------:R-:W-:Y:S01]  /*04d0*/  FSETP.GTU.FTZ.AND P0, PT, |R0|, +INF , PT ;  /* 0x7f8000000000780b */ /* 0x000fe20003f1c200 */
[----:B------:R-:W-:Y:S01]  /*04e0*/  IMAD.MOV.U32 R3, RZ, RZ, R15 ;  /* 0x000000ffff037224 */ /* 0x000fe200078e000f */
[----:B------:R-:W-:-:S04]  /*04f0*/  FSETP.GTU.FTZ.AND P1, PT, |R15|, +INF , PT ;  /* 0x7f8000000f00780b */ /* 0x000fc80003f3c200 */
[----:B------:R-:W-:-:S13]  /*0500*/  PLOP3.LUT P0, PT, P0, P1, PT, 0xf8, 0x8f ;  /* 0x00000000008f781c */ /* 0x000fda0000703f70 */
[----:B------:R-:W-:Y:S05]  /*0510*/  @P0 BRA `(.L_x_4) ;  /* 0x00000004004c0947 */ /* 0x000fea0003800000 */
[----:B------:R-:W-:-:S13]  /*0520*/  LOP3.LUT P0, RZ, R15, 0x7fffffff, R11, 0xc8, !PT ;  /* 0x7fffffff0fff7812 */ /* 0x000fda000780c80b */
[----:B------:R-:W-:Y:S05]  /*0530*/  @!P0 BRA `(.L_x_5) ;  /* 0x00000004003c8947 */ /* 0x000fea0003800000 */
[C---:B------:R-:W-:Y:S02]  /*0540*/  FSETP.NEU.FTZ.AND P2, PT, |R0|.reuse, +INF , PT ;  /* 0x7f8000000000780b */ /* 0x040fe40003f5d200 */
[----:B------:R-:W-:Y:S02]  /*0550*/  FSETP.NEU.FTZ.AND P1, PT, |R3|, +INF , PT ;  /* 0x7f8000000300780b */ /* 0x000fe40003f3d200 */
[----:B------:R-:W-:-:S11]  /*0560*/  FSETP.NEU.FTZ.AND P0, PT, |R0|, +INF , PT ;  /* 0x7f8000000000780b */ /* 0x000fd60003f1d200 */
[----:B------:R-:W-:Y:S05]  /*0570*/  @!P1 BRA !P2, `(.L_x_5) ;  /* 0x00000004002c9947 */ /* 0x000fea0005000000 */
[----:B------:R-:W-:-:S04]  /*0580*/  LOP3.LUT P2, RZ, R11, 0x7fffffff, RZ, 0xc0, !PT ;  /* 0x7fffffff0bff7812 */ /* 0x000fc8000784c0ff */
[----:B------:R-:W-:-:S13]  /*0590*/  PLOP3.LUT P1, PT, P1, P2, PT, 0x2f, 0xf2 ;  /* 0x0000000000f2781c */ /* 0x000fda0000f24577 */
[----:B------:R-:W-:Y:S05]  /*05a0*/  @P1 BRA `(.L_x_6) ;  /* 0x0000000400181947 */ /* 0x000fea0003800000 */
[----:B------:R-:W-:-:S04]  /*05b0*/  LOP3.LUT P1, RZ, R15, 0x7fffffff, RZ, 0xc0, !PT ;  /* 0x7fffffff0fff7812 */ /* 0x000fc8000782c0ff */
[----:B------:R-:W-:-:S13]  /*05c0*/  PLOP3.LUT P0, PT, P0, P1, PT, 0x2f, 0xf2 ;  /* 0x0000000000f2781c */ /* 0x000fda0000702577 */
[----:B------:R-:W-:Y:S05]  /*05d0*/  @P0 BRA `(.L_x_7) ;  /* 0x0000000400000947 */ /* 0x000fea0003800000 */
[----:B------:R-:W-:Y:S02]  /*05e0*/  ISETP.GE.AND P0, PT, R12, RZ, PT ;  /* 0x000000ff0c00720c */ /* 0x000fe40003f06270 */
[----:B------:R-:W-:-:S11]  /*05f0*/  ISETP.GE.AND P1, PT, R13, RZ, PT ;  /* 0x000000ff0d00720c */ /* 0x000fd60003f26270 */
[----:B------:R-:W-:Y:S01]  /*0600*/  @P0 IMAD.MOV.U32 R7, RZ, RZ, RZ ;  /* 0x000000ffff070224 */ /* 0x000fe200078e00ff */
[----:B------:R-:W-:Y:S01]  /*0610*/  @!P0 MOV R7, 0xffffffc0 ;  /* 0xffffffc000078802 */ /* 0x000fe20000000f00 */
[----:B------:R-:W-:Y:S01]  /*0620*/  @!P0 FFMA R11, R0, 1.84467440737095516160e+19, RZ ;  /* 0x5f800000000b8823 */ /* 0x000fe200000000ff */
[----:B------:R-:W-:-:S03]  /*0630*/  @!P1 FFMA R15, R3, 1.84467440737095516160e+19, RZ ;  /* 0x5f800000030f9823 */ /* 0x000fc600000000ff */
[----:B------:R-:W-:-:S07]  /*0640*/  @!P1 VIADD R7, R7, 0x40 ;  /* 0x0000004007079836 */ /* 0x000fce0000000000 */
.L_x_3:
[----:B------:R-:W-:Y:S01]  /*0650*/  LEA R0, R9, 0xc0800000, 0x17 ;  /* 0xc080000009007811 */ /* 0x000fe200078eb8ff */
[----:B------:R-:W-:Y:S01]  /*0660*/  VIADD R10, R10, 0xffffff81 ;  /* 0xffffff810a0a7836 */ /* 0x000fe20000000000 */
[----:B------:R-:W-:Y:S03]  /*0670*/  BSSY.RECONVERGENT B2, `(.L_x_8) ;  /* 0x0000035000027945 */ /* 0x000fe60003800200 */
[----:B------:R-:W-:Y:S02]  /*0680*/  IMAD.IADD R15, R15, 0x1, -R0 ;  /* 0x000000010f0f7824 */ /* 0x000fe400078e0a00 */
[C---:B------:R-:W-:Y:S01]  /*0690*/  IMAD R0, R10.reuse, -0x800000, R11 ;  /* 0xff8000000a007824 */ /* 0x040fe200078e020b */
[----:B------:R-:W-:Y:S01]  /*06a0*/  IADD3 R10, PT, PT, R10, 0x7f, -R9 ;  /* 0x0000007f0a0a7810 */ /* 0x000fe20007ffe809 */
[----:B------:R-:W0:Y:S01]  /*06b0*/  MUFU.RCP R3, R15 ;  /* 0x0000000f00037308 */ /* 0x000e220000001000 */
[----:B------:R-:W-:-:S02]  /*06c0*/  FADD.FTZ R13, -R15, -RZ ;  /* 0x800000ff0f0d7221 */ /* 0x000fc40000010100 */
[----:B------:R-:W-:Y:S02]  /*06d0*/  IADD3 R10, PT, PT, R10, R7, RZ ;  /* 0x000000070a0a7210 */ /* 0x000fe40007ffe0ff */
[----:B0-----:R-:W-:-:S04]  /*06e0*/  FFMA R12, R3, R13, 1 ;  /* 0x3f800000030c7423 */ /* 0x001fc8000000000d */
[----:B------:R-:W-:-:S04]  /*06f0*/  FFMA R14, R3, R12, R3 ;  /* 0x0000000c030e7223 */ /* 0x000fc80000000003 */
[----:B------:R-:W-:-:S04]  /*0700*/  FFMA R3, R0, R14, RZ ;  /* 0x0000000e00037223 */ /* 0x000fc800000000ff */
[----:B------:R-:W-:-:S04]  /*0710*/  FFMA R12, R13, R3, R0 ;  /* 0x000000030d0c7223 */ /* 0x000fc80000000000 */
[----:B------:R-:W-:-:S04]  /*0720*/  FFMA R11, R14, R12, R3 ;  /* 0x0000000c0e0b7223 */ /* 0x000fc80000000003 */
[----:B------:R-:W-:-:S04]  /*0730*/  FFMA R12, R13, R11, R0 ;  /* 0x0000000b0d0c7223 */ /* 0x000fc80000000000 */
[----:B------:R-:W-:-:S05]  /*0740*/  FFMA R0, R14, R12, R11 ;  /* 0x0000000c0e007223 */ /* 0x000fca000000000b */
[----:B------:R-:W-:-:S04]  /*0750*/  SHF.R.U32.HI R3, RZ, 0x17, R0 ;  /* 0x00000017ff037819 */ /* 0x000fc80000011600 */
[----:B------:R-:W-:-:S05]  /*0760*/  LOP3.LUT R3, R3, 0xff, RZ, 0xc0, !PT ;  /* 0x000000ff03037812 */ /* 0x000fca00078ec0ff */
[----:B------:R-:W-:-:S04]  /*0770*/  IMAD.IADD R9, R3, 0x1, R10 ;  /* 0x0000000103097824 */ /* 0x000fc800078e020a */
[----:B------:R-:W-:-:S05]  /*0780*/  VIADD R3, R9, 0xffffffff ;  /* 0xffffffff09037836 */ /* 0x000fca0000000000 */
[----:B------:R-:W-:-:S13]  /*0790*/  ISETP.GE.U32.AND P0, PT, R3, 0xfe, PT ;  /* 0x000000fe0300780c */ /* 0x000fda0003f06070 */
[----:B------:R-:W-:Y:S05]  /*07a0*/  @!P0 BRA `(.L_x_9) ;  /* 0x0000000000808947 */ /* 0x000fea0003800000 */
[----:B------:R-:W-:-:S13]  /*07b0*/  ISETP.GT.AND P0, PT, R9, 0xfe, PT ;  /* 0x000000fe0900780c */ /* 0x000fda0003f04270 */
[----:B------:R-:W-:Y:S05]  /*07c0*/  @P0 BRA `(.L_x_10) ;  /* 0x00000000006c0947 */ /* 0x000fea0003800000 */
[----:B------:R-:W-:-:S13]  /*07d0*/  ISETP.GE.AND P0, PT, R9, 0x1, PT ;  /* 0x000000010900780c */ /* 0x000fda0003f06270 */
[----:B------:R-:W-:Y:S05]  /*07e0*/  @P0 BRA `(.L_x_11) ;  /* 0x0000000000740947 */ /* 0x000fea0003800000 */
[----:B------:R-:W-:Y:S02]  /*07f0*/  ISETP.GE.AND P0, PT, R9, -0x18, PT ;  /* 0xffffffe80900780c */ /* 0x000fe40003f06270 */
[----:B------:R-:W-:-:S11]  /*0800*/  LOP3.LUT R0, R0, 0x80000000, RZ, 0xc0, !PT ;  /* 0x8000000000007812 */ /* 0x000fd600078ec0ff */
[----:B------:R-:W-:Y:S05]  /*0810*/  @!P0 BRA `(.L_x_11) ;  /* 0x0000000000688947 */ /* 0x000fea0003800000 */
[CCC-:B------:R-:W-:Y:S01]  /*0820*/  FFMA.RZ R3, R14.reuse, R12.reuse, R11.reuse ;  /* 0x0000000c0e037223 */ /* 0x1c0fe2000000c00b */
[CCC-:B------:R-:W-:Y:S01]  /*0830*/  FFMA.RM R10, R14.reuse, R12.reuse, R11.reuse ;  /* 0x0000000c0e0a7223 */ /* 0x1c0fe2000000400b */
[C---:B------:R-:W-:Y:S02]  /*0840*/  ISETP.NE.AND P2, PT, R9.reuse, RZ, PT ;  /* 0x000000ff0900720c */ /* 0x040fe40003f45270 */
[----:B------:R-:W-:Y:S02]  /*0850*/  ISETP.NE.AND P1, PT, R9, RZ, PT ;  /* 0x000000ff0900720c */ /* 0x000fe40003f25270 */
[----:B------:R-:W-:Y:S01]  /*0860*/  LOP3.LUT R7, R3, 0x7fffff, RZ, 0xc0, !PT ;  /* 0x007fffff03077812 */ /* 0x000fe200078ec0ff */
[----:B------:R-:W-:Y:S01]  /*0870*/  FFMA.RP R3, R14, R12, R11 ;  /* 0x0000000c0e037223 */ /* 0x000fe2000000800b */
[----:B------:R-:W-:Y:S01]  /*0880*/  IADD3 R12, PT, PT, R9, 0x20, RZ ;  /* 0x00000020090c7810 */ /* 0x000fe20007ffe0ff */
[----:B------:R-:W-:Y:S01]  /*0890*/  IMAD.MOV R9, RZ, RZ, -R9 ;  /* 0x000000ffff097224 */ /* 0x000fe200078e0a09 */
[----:B------:R-:W-:-:S02]  /*08a0*/  LOP3.LUT R7, R7, 0x800000, RZ, 0xfc, !PT ;  /* 0x0080000007077812 */ /* 0x000fc400078efcff */
[----:B------:R-:W-:Y:S02]  /*08b0*/  FSETP.NEU.FTZ.AND P0, PT, R3, R10, PT ;  /* 0x0000000a0300720b */ /* 0x000fe40003f1d000 */
[----:B------:R-:W-:Y:S02]  /*08c0*/  SHF.L.U32 R12, R7, R12, RZ ;  /* 0x0000000c070c7219 */ /* 0x000fe400000006ff */
[----:B------:R-:W-:Y:S02]  /*08d0*/  SEL R10, R9, RZ, P2 ;  /* 0x000000ff090a7207 */ /* 0x000fe40001000000 */
[----:B------:R-:W-:Y:S02]  /*08e0*/  ISETP.NE.AND P1, PT, R12, RZ, P1 ;  /* 0x000000ff0c00720c */ /* 0x000fe40000f25270 */
[----:B------:R-:W-:Y:S02]  /*08f0*/  SHF.R.U32.HI R10, RZ, R10, R7 ;  /* 0x0000000aff0a7219 */ /* 0x000fe40000011607 */
[----:B------:R-:W-:-:S02]  /*0900*/  PLOP3.LUT P0, PT, P0, P1, PT, 0xf8, 0x8f ;  /* 0x00000000008f781c */ /* 0x000fc40000703f70 */
[----:B------:R-:W-:Y:S02]  /*0910*/  SHF.R.U32.HI R12, RZ, 0x1, R10 ;  /* 0x00000001ff0c7819 */ /* 0x000fe4000001160a */
[----:B------:R-:W-:-:S04]  /*0920*/  SEL R3, RZ, 0x1, !P0 ;  /* 0x00000001ff037807 */ /* 0x000fc80004000000 */
[----:B------:R-:W-:-:S04]  /*0930*/  LOP3.LUT R3, R3, 0x1, R12, 0xf8, !PT ;  /* 0x0000000103037812 */ /* 0x000fc800078ef80c */
[----:B------:R-:W-:-:S05]  /*0940*/  LOP3.LUT R3, R3, R10, RZ, 0xc0, !PT ;  /* 0x0000000a03037212 */ /* 0x000fca00078ec0ff */
[----:B------:R-:W-:-:S05]  /*0950*/  IMAD.IADD R3, R12, 0x1, R3 ;  /* 0x000000010c037824 */ /* 0x000fca00078e0203 */
[----:B------:R-:W-:Y:S01]  /*0960*/  LOP3.LUT R0, R3, R0, RZ, 0xfc, !PT ;  /* 0x0000000003007212 */ /* 0x000fe200078efcff */
[----:B------:R-:W-:Y:S06]  /*0970*/  BRA `(.L_x_11) ;  /* 0x0000000000107947 */ /* 0x000fec0003800000 */
.L_x_10:
[----:B------:R-:W-:-:S04]  /*0980*/  LOP3.LUT R0, R0, 0x80000000, RZ, 0xc0, !PT ;  /* 0x8000000000007812 */ /* 0x000fc800078ec0ff */
[----:B------:R-:W-:Y:S01]  /*0990*/  LOP3.LUT R0, R0, 0x7f800000, RZ, 0xfc, !PT ;  /* 0x7f80000000007812 */ /* 0x000fe200078efcff */
[----:B------:R-:W-:Y:S06]  /*09a0*/  BRA `(.L_x_11) ;  /* 0x0000000000047947 */ /* 0x000fec0003800000 */
.L_x_9:
[----:B------:R-:W-:-:S07]  /*09b0*/  LEA R0, R10, R0, 0x17 ;  /* 0x000000000a007211 */ /* 0x000fce00078eb8ff */
.L_x_11:
[----:B------:R-:W-:Y:S05]  /*09c0*/  BSYNC.RECONVERGENT B2 ;  /* 0x0000000000027941 */ /* 0x000fea0003800200 */
.L_x_8:
[----:B------:R-:W-:Y:S05]  /*09d0*/  BRA `(.L_x_12) ;  /* 0x0000000000207947 */ /* 0x000fea0003800000 */
.L_x_7:
[----:B------:R-:W-:-:S04]  /*09e0*/  LOP3.LUT R0, R15, 0x80000000, R11, 0x48, !PT ;  /* 0x800000000f007812 */ /* 0x000fc800078e480b */
[----:B------:R-:W-:Y:S01]  /*09f0*/  LOP3.LUT R0, R0, 0x7f800000, RZ, 0xfc, !PT ;  /* 0x7f80000000007812 */ /* 0x000fe200078efcff */
[----:B------:R-:W-:Y:S06]  /*0a00*/  BRA `(.L_x_12) ;  /* 0x0000000000147947 */ /* 0x000fec0003800000 */
.L_x_6:
[----:B------:R-:W-:Y:S01]  /*0a10*/  LOP3.LUT R0, R15, 0x80000000, R11, 0x48, !PT ;  /* 0x800000000f007812 */ /* 0x000fe200078e480b */
[----:B------:R-:W-:Y:S06]  /*0a20*/  BRA `(.L_x_12) ;  /* 0x00000000000c7947 */ /* 0x000fec0003800000 */
.L_x_5:
[----:B------:R-:W0:Y:S01]  /*0a30*/  MUFU.RSQ R0, -QNAN ;  /* 0xffc0000000007908 */ /* 0x000e220000001400 */
[----:B------:R-:W-:Y:S05]  /*0a40*/  BRA `(.L_x_12) ;  /* 0x0000000000047947 */ /* 0x000fea0003800000 */
.L_x_4:
[----:B------:R-:W-:-:S07]  /*0a50*/  FADD.FTZ R0, R0, R3 ;  /* 0x0000000300007221 */ /* 0x000fce0000010000 */
.L_x_12:
[----:B------:R-:W-:Y:S05]  /*0a60*/  BSYNC.RECONVERGENT B1 ;  /* 0x0000000000017941 */ /* 0x000fea0003800200 */
.L_x_2:
[----:B------:R-:W-:-:S04]  /*0a70*/  IMAD.MOV.U32 R9, RZ, RZ, 0x0 ;  /* 0x00000000ff097424 */ /* 0x000fc800078e00ff */
[----:B0-----:R-:W-:Y:S05]  /*0a80*/  RET.REL.NODEC R8 `(_Z21tensor_addcdiv_kernelPfS_S_S_) ;  /* 0xfffffff4085c7950 */ /* 0x001fea0003c3ffff */
.L_x_13:
[----:B------:R-:W-:-:S00]  /*0a90*/  BRA `(.L_x_13) ;  /* 0xfffffffc00fc7947 */ /* 0x000fc0000383ffff */
[----:B------:R-:W-:-:S00]  /*0aa0*/  NOP ;  /* 0x0000000000007918 */ /* 0x000fc00000000000 */
        /* <DEDUP_REMOVED lines=13> */
.L_x_14:


//--------------------- .nv.shared.reserved.0     --------------------------
	.section	.nv.shared.reserved.0,"aw",@nobits
	.weak		__nv_reservedSMEM_offset_0_alias
	.size		__nv_reservedSMEM_offset_0_alias, 0, 64
	.other		__nv_reservedSMEM_offset_0_alias,@"STO_CUDA_RESERVED_SHARED STV_DEFAULT"
__nv_reservedSMEM_offset_0_alias:
	.zero		0
	.zero		64


//--------------------- .nv.global                --------------------------
	.section	.nv.global,"aw",@nobits
	.align	4
.nv.global:
	.type		self,@object
	.size		self,(scaled - self)
self:
	.zero		256
	.type		scaled,@object
	.size		scaled,(tensor2 - scaled)
scaled:
	.zero		256
	.type		tensor2,@object
	.size		tensor2,(tensor1 - tensor2)
tensor2:
	.zero		256
	.type		tensor1,@object
	.size		tensor1,(result - tensor1)
tensor1:
	.zero		256
	.type		result,@object
	.size		result,(quot - result)
result:
	.zero		256
	.type		quot,@object
	.size		quot,(.L_3 - quot)
quot:
	.zero		256
.L_3:


//--------------------- .nv.constant0._Z21tensor_addcdiv_kernelPfS_S_S_ --------------------------
	.section	.nv.constant0._Z21tensor_addcdiv_kernelPfS_S_S_,"a",@progbits
	.sectionflags	@""
	.align	4
.nv.constant0._Z21tensor_addcdiv_kernelPfS_S_S_:
	.zero		928


//--------------------- SYMBOLS --------------------------

	.type		.nv.reservedSmem.offset0,@object
	.size		.nv.reservedSmem.offset0,0x4
